//
// Generated by NVIDIA NVVM Compiler
//
// Compiler Build ID: CL-36424714
// Cuda compilation tools, release 13.0, V13.0.88
// Based on NVVM 20.0.0
//

.version 9.0
.target sm_100
.address_size 64

	// .globl	_Z14kernelFuncHalfP6__half

.visible .entry _Z14kernelFuncHalfP6__half(
	.param .u64 .ptr .align 1 _Z14kernelFuncHalfP6__half_param_0
)
{


	ret;

}


// ===== COMPILED SASS (sm_100) =====

	.target	sm_100

	.elftype	@"ET_EXEC"


//--------------------- .note.nv.tkinfo           --------------------------
	.section	.note.nv.tkinfo,"",@"SHT_NOTE"
	.sectionflags	@"SHF_NOTE_NV_TKINFO"
	.tkinfo
        /*0018*/ 	.word	0x00000002
        /*0030*/ 	.string	""
        /*0030*/ 	.string	"ptxas"
        /*0030*/ 	.string	"Cuda compilation tools, release 13.0, V13.0.88"
        /*0030*/ 	.string	"Build cuda_13.0.r13.0/compiler.36424714_0"
        /*0030*/ 	.string	"-arch sm_100 -m 64 "



//--------------------- .note.nv.cuinfo           --------------------------
	.section	.note.nv.cuinfo,"",@"SHT_NOTE"
	.sectionflags	@"SHF_NOTE_NV_CUINFO"
        /*0018*/ 	.short	0x0002
        /*001a*/ 	.short	0x0064
        /*001c*/ 	.short	0x0082
	.zero		2


//--------------------- .nv.info                  --------------------------
	.section	.nv.info,"",@"SHT_CUDA_INFO"
	.align	4


	//----- nvinfo : EIATTR_REGCOUNT
	.align		4
        /*0000*/ 	.byte	0x04, 0x2f
        /*0002*/ 	.short	(.L_1 - .L_0)
	.align		4
.L_0:
        /*0004*/ 	.word	index@(_Z14kernelFuncHalfP6__half)
        /*0008*/ 	.word	0x00000004


	//----- nvinfo : EIATTR_FRAME_SIZE
	.align		4
.L_1:
        /*000c*/ 	.byte	0x04, 0x11
        /*000e*/ 	.short	(.L_3 - .L_2)
	.align		4
.L_2:
        /*0010*/ 	.word	index@(_Z14kernelFuncHalfP6__half)
        /*0014*/ 	.word	0x00000000


	//----- nvinfo : EIATTR_MIN_STACK_SIZE
	.align		4
.L_3:
        /*0018*/ 	.byte	0x04, 0x12
        /*001a*/ 	.short	(.L_5 - .L_4)
	.align		4
.L_4:
        /*001c*/ 	.word	index@(_Z14kernelFuncHalfP6__half)
        /*0020*/ 	.word	0x00000000
.L_5:


//--------------------- .nv.compat                --------------------------
	.section	.nv.compat,"",@"SHT_CUDA_COMPAT_INFO"
	.align	4
        /*0000*/ 	.byte	0x02, 0x09, 0x00, 0x00, 0x02, 0x02, 0x01, 0x00, 0x02, 0x05, 0x05, 0x00, 0x03, 0x07, 0x01, 0x01
        /*0010*/ 	.byte	0x02, 0x03, 0x00, 0x00, 0x02, 0x06, 0x01, 0x00, 0x04, 0x0b, 0x08, 0x00, 0x09, 0x00, 0x00, 0x00
        /*0020*/ 	.byte	0x00, 0x00, 0x00, 0x00


//--------------------- .nv.info._Z14kernelFuncHalfP6__half --------------------------
	.section	.nv.info._Z14kernelFuncHalfP6__half,"",@"SHT_CUDA_INFO"
	.sectionflags	@""
	.align	4


	//----- nvinfo : EIATTR_CUDA_API_VERSION
	.align		4
        /*0000*/ 	.byte	0x04, 0x37
        /*0002*/ 	.short	(.L_7 - .L_6)
.L_6:
        /*0004*/ 	.word	0x00000082


	//----- nvinfo : EIATTR_KPARAM_INFO
	.align		4
.L_7:
        /*0008*/ 	.byte	0x04, 0x17
        /*000a*/ 	.short	(.L_9 - .L_8)
.L_8:
        /*000c*/ 	.word	0x00000000
        /*0010*/ 	.short	0x0000
        /*0012*/ 	.short	0x0000
        /*0014*/ 	.byte	0x00, 0xf5, 0x21, 0x00


	//----- nvinfo : EIATTR_SPARSE_MMA_MASK
	.align		4
.L_9:
        /*0018*/ 	.byte	0x03, 0x50
        /*001a*/ 	.short	0x0000


	//----- nvinfo : EIATTR_MAXREG_COUNT
	.align		4
        /*001c*/ 	.byte	0x03, 0x1b
        /*001e*/ 	.short	0x00ff


	//----- nvinfo : EIATTR_MERCURY_ISA_VERSION
	.align		4
        /*0020*/ 	.byte	0x03, 0x5f
        /*0022*/ 	.short	0x0101


	//----- nvinfo : EIATTR_VRC_CTA_INIT_COUNT
	.align		4
        /*0024*/ 	.byte	0x02, 0x4a
	.zero		1
	.zero		1


	//----- nvinfo : EIATTR_EXIT_INSTR_OFFSETS
	.align		4
        /*0028*/ 	.byte	0x04, 0x1c
        /*002a*/ 	.short	(.L_11 - .L_10)


	//   ....[0]....
.L_10:
        /*002c*/ 	.word	0x00000010


	//----- nvinfo : EIATTR_CBANK_PARAM_SIZE
	.align		4
.L_11:
        /*0030*/ 	.byte	0x03, 0x19
        /*0032*/ 	.short	0x0008


	//----- nvinfo : EIATTR_PARAM_CBANK
	.align		4
        /*0034*/ 	.byte	0x04, 0x0a
        /*0036*/ 	.short	(.L_13 - .L_12)
	.align		4
.L_12:
        /*0038*/ 	.word	index@(.nv.constant0._Z14kernelFuncHalfP6__half)
        /*003c*/ 	.short	0x0380
        /*003e*/ 	.short	0x0008


	//----- nvinfo : EIATTR_SW_WAR
	.align		4
.L_13:
        /*0040*/ 	.byte	0x04, 0x36
        /*0042*/ 	.short	(.L_15 - .L_14)
.L_14:
        /*0044*/ 	.word	0x00000008
.L_15:


//--------------------- .nv.callgraph             --------------------------
	.section	.nv.callgraph,"",@"SHT_CUDA_CALLGRAPH"
	.align	4
	.sectionentsize	8
	.align		4
        /*0000*/ 	.word	0x00000000
	.align		4
        /*0004*/ 	.word	0xffffffff
	.align		4
        /*0008*/ 	.word	0x00000000
	.align		4
        /*000c*/ 	.word	0xfffffffe
	.align		4
        /*0010*/ 	.word	0x00000000
	.align		4
        /*0014*/ 	.word	0xfffffffd
	.align		4
        /*0018*/ 	.word	0x00000000
	.align		4
        /*001c*/ 	.word	0xfffffffc


//--------------------- .text._Z14kernelFuncHalfP6__half --------------------------
	.section	.text._Z14kernelFuncHalfP6__half,"ax",@progbits
	.align	128
        .global         _Z14kernelFuncHalfP6__half
        .type           _Z14kernelFuncHalfP6__half,@function
        .size           _Z14kernelFuncHalfP6__half,(.L_x_1 - _Z14kernelFuncHalfP6__half)
        .other          _Z14kernelFuncHalfP6__half,@"STO_CUDA_ENTRY STV_DEFAULT"
_Z14kernelFuncHalfP6__half:
.text._Z14kernelFuncHalfP6__half:
[----:B------:R-:W-:Y:S01]  /*0000*/  LDC R1, c[0x0][0x37c] ;  /* 0x0000df00ff017b82 */ /* 0x000fe20000000800 */
[----:B------:R-:W-:Y:S05]  /*0010*/  EXIT ;  /* 0x000000000000794d */ /* 0x000fea0003800000 */
.L_x_0:
[----:B------:R-:W-:-:S00]  /*0020*/  BRA `(.L_x_0) ;  /* 0xfffffffc00fc7947 */ /* 0x000fc0000383ffff */
[----:B------:R-:W-:-:S00]  /*0030*/  NOP ;  /* 0x0000000000007918 */ /* 0x000fc00000000000 */
        /* <DEDUP_REMOVED lines=12> */
.L_x_1:


//--------------------- .nv.shared.reserved.0     --------------------------
	.section	.nv.shared.reserved.0,"aw",@nobits
	.weak		__nv_reservedSMEM_offset_0_alias
	.size		__nv_reservedSMEM_offset_0_alias, 0, 64
	.other		__nv_reservedSMEM_offset_0_alias,@"STO_CUDA_RESERVED_SHARED STV_DEFAULT"
__nv_reservedSMEM_offset_0_alias:
	.zero		0
	.zero		64


//--------------------- .nv.constant0._Z14kernelFuncHalfP6__half --------------------------
	.section	.nv.constant0._Z14kernelFuncHalfP6__half,"a",@progbits
	.sectionflags	@""
	.align	4
.nv.constant0._Z14kernelFuncHalfP6__half:
	.zero		904


//--------------------- SYMBOLS --------------------------

	.type		.nv.reservedSmem.offset0,@object
	.size		.nv.reservedSmem.offset0,0x4
